//
// Generated by NVIDIA NVVM Compiler
//
// Compiler Build ID: CL-36424714
// Cuda compilation tools, release 13.0, V13.0.88
// Based on NVVM 20.0.0
//

.version 9.0
.target sm_100
.address_size 64

	// .globl	_Z7dotVecsPiS_S_
// _ZZ7dotVecsPiS_S_E5s_tmp has been demoted

.visible .entry _Z7dotVecsPiS_S_(
	.param .u64 .ptr .align 1 _Z7dotVecsPiS_S__param_0,
	.param .u64 .ptr .align 1 _Z7dotVecsPiS_S__param_1,
	.param .u64 .ptr .align 1 _Z7dotVecsPiS_S__param_2
)
{
	.reg .pred 	%p<3>;
	.reg .b32 	%r<86>;
	.reg .b64 	%rd<10>;
	// demoted variable
	.shared .align 4 .b8 _ZZ7dotVecsPiS_S_E5s_tmp[2048];
	ld.param.u64 	%rd2, [_Z7dotVecsPiS_S__param_0];
	ld.param.u64 	%rd3, [_Z7dotVecsPiS_S__param_1];
	ld.param.u64 	%rd1, [_Z7dotVecsPiS_S__param_2];
	cvta.to.global.u64 	%rd4, %rd3;
	cvta.to.global.u64 	%rd5, %rd2;
	mov.u32 	%r5, %tid.x;
	mov.u32 	%r6, %ctaid.x;
	mov.u32 	%r7, %ntid.x;
	mad.lo.s32 	%r8, %r6, %r7, %r5;
	mul.wide.s32 	%rd6, %r8, 4;
	add.s64 	%rd7, %rd5, %rd6;
	ld.global.u32 	%r9, [%rd7];
	add.s64 	%rd8, %rd4, %rd6;
	ld.global.u32 	%r10, [%rd8];
	mul.lo.s32 	%r11, %r10, %r9;
	shl.b32 	%r12, %r5, 2;
	mov.u32 	%r13, _ZZ7dotVecsPiS_S_E5s_tmp;
	add.s32 	%r14, %r13, %r12;
	st.shared.u32 	[%r14], %r11;
	bar.sync 	0;
	setp.ne.s32 	%p1, %r5, 0;
	@%p1 bra 	$L__BB0_4;
	mov.b32 	%r85, 0;
	mov.b32 	%r84, 64;
$L__BB0_2:
	add.s32 	%r18, %r13, %r84;
	ld.shared.u32 	%r19, [%r18+-64];
	add.s32 	%r20, %r19, %r85;
	ld.shared.u32 	%r21, [%r18+-60];
	add.s32 	%r22, %r21, %r20;
	ld.shared.u32 	%r23, [%r18+-56];
	add.s32 	%r24, %r23, %r22;
	ld.shared.u32 	%r25, [%r18+-52];
	add.s32 	%r26, %r25, %r24;
	ld.shared.u32 	%r27, [%r18+-48];
	add.s32 	%r28, %r27, %r26;
	ld.shared.u32 	%r29, [%r18+-44];
	add.s32 	%r30, %r29, %r28;
	ld.shared.u32 	%r31, [%r18+-40];
	add.s32 	%r32, %r31, %r30;
	ld.shared.u32 	%r33, [%r18+-36];
	add.s32 	%r34, %r33, %r32;
	ld.shared.u32 	%r35, [%r18+-32];
	add.s32 	%r36, %r35, %r34;
	ld.shared.u32 	%r37, [%r18+-28];
	add.s32 	%r38, %r37, %r36;
	ld.shared.u32 	%r39, [%r18+-24];
	add.s32 	%r40, %r39, %r38;
	ld.shared.u32 	%r41, [%r18+-20];
	add.s32 	%r42, %r41, %r40;
	ld.shared.u32 	%r43, [%r18+-16];
	add.s32 	%r44, %r43, %r42;
	ld.shared.u32 	%r45, [%r18+-12];
	add.s32 	%r46, %r45, %r44;
	ld.shared.u32 	%r47, [%r18+-8];
	add.s32 	%r48, %r47, %r46;
	ld.shared.u32 	%r49, [%r18+-4];
	add.s32 	%r50, %r49, %r48;
	ld.shared.u32 	%r51, [%r18];
	add.s32 	%r52, %r51, %r50;
	ld.shared.u32 	%r53, [%r18+4];
	add.s32 	%r54, %r53, %r52;
	ld.shared.u32 	%r55, [%r18+8];
	add.s32 	%r56, %r55, %r54;
	ld.shared.u32 	%r57, [%r18+12];
	add.s32 	%r58, %r57, %r56;
	ld.shared.u32 	%r59, [%r18+16];
	add.s32 	%r60, %r59, %r58;
	ld.shared.u32 	%r61, [%r18+20];
	add.s32 	%r62, %r61, %r60;
	ld.shared.u32 	%r63, [%r18+24];
	add.s32 	%r64, %r63, %r62;
	ld.shared.u32 	%r65, [%r18+28];
	add.s32 	%r66, %r65, %r64;
	ld.shared.u32 	%r67, [%r18+32];
	add.s32 	%r68, %r67, %r66;
	ld.shared.u32 	%r69, [%r18+36];
	add.s32 	%r70, %r69, %r68;
	ld.shared.u32 	%r71, [%r18+40];
	add.s32 	%r72, %r71, %r70;
	ld.shared.u32 	%r73, [%r18+44];
	add.s32 	%r74, %r73, %r72;
	ld.shared.u32 	%r75, [%r18+48];
	add.s32 	%r76, %r75, %r74;
	ld.shared.u32 	%r77, [%r18+52];
	add.s32 	%r78, %r77, %r76;
	ld.shared.u32 	%r79, [%r18+56];
	add.s32 	%r80, %r79, %r78;
	ld.shared.u32 	%r81, [%r18+60];
	add.s32 	%r85, %r81, %r80;
	add.s32 	%r84, %r84, 128;
	setp.ne.s32 	%p2, %r84, 2112;
	@%p2 bra 	$L__BB0_2;
	cvta.to.global.u64 	%rd9, %rd1;
	ld.global.u32 	%r82, [%rd9];
	add.s32 	%r83, %r82, %r85;
	st.global.u32 	[%rd9], %r83;
$L__BB0_4:
	ret;

}


// ===== COMPILED SASS (sm_100) =====

	.target	sm_100

	.elftype	@"ET_EXEC"


//--------------------- .note.nv.tkinfo           --------------------------
	.section	.note.nv.tkinfo,"",@"SHT_NOTE"
	.sectionflags	@"SHF_NOTE_NV_TKINFO"
	.tkinfo
        /*0018*/ 	.word	0x00000002
        /*0030*/ 	.string	""
        /*0030*/ 	.string	"ptxas"
        /*0030*/ 	.string	"Cuda compilation tools, release 13.0, V13.0.88"
        /*0030*/ 	.string	"Build cuda_13.0.r13.0/compiler.36424714_0"
        /*0030*/ 	.string	"-arch sm_100 -m 64 "



//--------------------- .note.nv.cuinfo           --------------------------
	.section	.note.nv.cuinfo,"",@"SHT_NOTE"
	.sectionflags	@"SHF_NOTE_NV_CUINFO"
        /*0018*/ 	.short	0x0002
        /*001a*/ 	.short	0x0064
        /*001c*/ 	.short	0x0082
	.zero		2


//--------------------- .nv.info                  --------------------------
	.section	.nv.info,"",@"SHT_CUDA_INFO"
	.align	4


	//----- nvinfo : EIATTR_REGCOUNT
	.align		4
        /*0000*/ 	.byte	0x04, 0x2f
        /*0002*/ 	.short	(.L_1 - .L_0)
	.align		4
.L_0:
        /*0004*/ 	.word	index@(_Z7dotVecsPiS_S_)
        /*0008*/ 	.word	0x0000001e


	//----- nvinfo : EIATTR_FRAME_SIZE
	.align		4
.L_1:
        /*000c*/ 	.byte	0x04, 0x11
        /*000e*/ 	.short	(.L_3 - .L_2)
	.align		4
.L_2:
        /*0010*/ 	.word	index@(_Z7dotVecsPiS_S_)
        /*0014*/ 	.word	0x00000000


	//----- nvinfo : EIATTR_MIN_STACK_SIZE
	.align		4
.L_3:
        /*0018*/ 	.byte	0x04, 0x12
        /*001a*/ 	.short	(.L_5 - .L_4)
	.align		4
.L_4:
        /*001c*/ 	.word	index@(_Z7dotVecsPiS_S_)
        /*0020*/ 	.word	0x00000000
.L_5:


//--------------------- .nv.compat                --------------------------
	.section	.nv.compat,"",@"SHT_CUDA_COMPAT_INFO"
	.align	4
        /*0000*/ 	.byte	0x02, 0x09, 0x00, 0x00, 0x02, 0x02, 0x01, 0x00, 0x02, 0x05, 0x05, 0x00, 0x03, 0x07, 0x01, 0x01
        /*0010*/ 	.byte	0x02, 0x03, 0x00, 0x00, 0x02, 0x06, 0x01, 0x00, 0x04, 0x0b, 0x08, 0x00, 0x09, 0x00, 0x00, 0x00
        /*0020*/ 	.byte	0x00, 0x00, 0x00, 0x00


//--------------------- .nv.info._Z7dotVecsPiS_S_ --------------------------
	.section	.nv.info._Z7dotVecsPiS_S_,"",@"SHT_CUDA_INFO"
	.sectionflags	@""
	.align	4


	//----- nvinfo : EIATTR_CUDA_API_VERSION
	.align		4
        /*0000*/ 	.byte	0x04, 0x37
        /*0002*/ 	.short	(.L_7 - .L_6)
.L_6:
        /*0004*/ 	.word	0x00000082


	//----- nvinfo : EIATTR_KPARAM_INFO
	.align		4
.L_7:
        /*0008*/ 	.byte	0x04, 0x17
        /*000a*/ 	.short	(.L_9 - .L_8)
.L_8:
        /*000c*/ 	.word	0x00000000
        /*0010*/ 	.short	0x0002
        /*0012*/ 	.short	0x0010
        /*0014*/ 	.byte	0x00, 0xf5, 0x21, 0x00


	//----- nvinfo : EIATTR_KPARAM_INFO
	.align		4
.L_9:
        /*0018*/ 	.byte	0x04, 0x17
        /*001a*/ 	.short	(.L_11 - .L_10)
.L_10:
        /*001c*/ 	.word	0x00000000
        /*0020*/ 	.short	0x0001
        /*0022*/ 	.short	0x0008
        /*0024*/ 	.byte	0x00, 0xf5, 0x21, 0x00


	//----- nvinfo : EIATTR_KPARAM_INFO
	.align		4
.L_11:
        /*0028*/ 	.byte	0x04, 0x17
        /*002a*/ 	.short	(.L_13 - .L_12)
.L_12:
        /*002c*/ 	.word	0x00000000
        /*0030*/ 	.short	0x0000
        /*0032*/ 	.short	0x0000
        /*0034*/ 	.byte	0x00, 0xf5, 0x21, 0x00


	//----- nvinfo : EIATTR_SPARSE_MMA_MASK
	.align		4
.L_13:
        /*0038*/ 	.byte	0x03, 0x50
        /*003a*/ 	.short	0x0000


	//----- nvinfo : EIATTR_MAXREG_COUNT
	.align		4
        /*003c*/ 	.byte	0x03, 0x1b
        /*003e*/ 	.short	0x00ff


	//----- nvinfo : EIATTR_NUM_BARRIERS
	.align		4
        /*0040*/ 	.byte	0x02, 0x4c
        /*0042*/ 	.byte	0x01
	.zero		1


	//----- nvinfo : EIATTR_MERCURY_ISA_VERSION
	.align		4
        /*0044*/ 	.byte	0x03, 0x5f
        /*0046*/ 	.short	0x0101


	//----- nvinfo : EIATTR_VRC_CTA_INIT_COUNT
	.align		4
        /*0048*/ 	.byte	0x02, 0x4a
	.zero		1
	.zero		1


	//----- nvinfo : EIATTR_EXIT_INSTR_OFFSETS
	.align		4
        /*004c*/ 	.byte	0x04, 0x1c
        /*004e*/ 	.short	(.L_15 - .L_14)


	//   ....[0]....
.L_14:
        /*0050*/ 	.word	0x00000140


	//   ....[1]....
        /*0054*/ 	.word	0x00000360


	//----- nvinfo : EIATTR_CBANK_PARAM_SIZE
	.align		4
.L_15:
        /*0058*/ 	.byte	0x03, 0x19
        /*005a*/ 	.short	0x0018


	//----- nvinfo : EIATTR_PARAM_CBANK
	.align		4
        /*005c*/ 	.byte	0x04, 0x0a
        /*005e*/ 	.short	(.L_17 - .L_16)
	.align		4
.L_16:
        /*0060*/ 	.word	index@(.nv.constant0._Z7dotVecsPiS_S_)
        /*0064*/ 	.short	0x0380
        /*0066*/ 	.short	0x0018


	//----- nvinfo : EIATTR_SW_WAR
	.align		4
.L_17:
        /*0068*/ 	.byte	0x04, 0x36
        /*006a*/ 	.short	(.L_19 - .L_18)
.L_18:
        /*006c*/ 	.word	0x00000008
.L_19:


//--------------------- .nv.callgraph             --------------------------
	.section	.nv.callgraph,"",@"SHT_CUDA_CALLGRAPH"
	.align	4
	.sectionentsize	8
	.align		4
        /*0000*/ 	.word	0x00000000
	.align		4
        /*0004*/ 	.word	0xffffffff
	.align		4
        /*0008*/ 	.word	0x00000000
	.align		4
        /*000c*/ 	.word	0xfffffffe
	.align		4
        /*0010*/ 	.word	0x00000000
	.align		4
        /*0014*/ 	.word	0xfffffffd
	.align		4
        /*0018*/ 	.word	0x00000000
	.align		4
        /*001c*/ 	.word	0xfffffffc


//--------------------- .text._Z7dotVecsPiS_S_    --------------------------
	.section	.text._Z7dotVecsPiS_S_,"ax",@progbits
	.align	128
        .global         _Z7dotVecsPiS_S_
        .type           _Z7dotVecsPiS_S_,@function
        .size           _Z7dotVecsPiS_S_,(.L_x_2 - _Z7dotVecsPiS_S_)
        .other          _Z7dotVecsPiS_S_,@"STO_CUDA_ENTRY STV_DEFAULT"
_Z7dotVecsPiS_S_:
.text._Z7dotVecsPiS_S_:
[----:B------:R-:W-:Y:S01]  /*0000*/  LDC R1, c[0x0][0x37c] ;  /* 0x0000df00ff017b82 */ /* 0x000fe20000000800 */
[----:B------:R-:W0:Y:S07]  /*0010*/  S2R R6, SR_TID.X ;  /* 0x0000000000067919 */ /* 0x000e2e0000002100 */
[----:B------:R-:W0:Y:S01]  /*0020*/  S2UR UR4, SR_CTAID.X ;  /* 0x00000000000479c3 */ /* 0x000e220000002500 */
[----:B------:R-:W1:Y:S07]  /*0030*/  LDCU.64 UR6, c[0x0][0x358] ;  /* 0x00006b00ff0677ac */ /* 0x000e6e0008000a00 */
[----:B------:R-:W0:Y:S08]  /*0040*/  LDC R7, c[0x0][0x360] ;  /* 0x0000d800ff077b82 */ /* 0x000e300000000800 */
[----:B------:R-:W2:Y:S08]  /*0050*/  LDC.64 R2, c[0x0][0x380] ;  /* 0x0000e000ff027b82 */ /* 0x000eb00000000a00 */
[----:B------:R-:W3:Y:S01]  /*0060*/  LDC.64 R4, c[0x0][0x388] ;  /* 0x0000e200ff047b82 */ /* 0x000ee20000000a00 */
[----:B0-----:R-:W-:-:S04]  /*0070*/  IMAD R7, R7, UR4, R6 ;  /* 0x0000000407077c24 */ /* 0x001fc8000f8e0206 */
[----:B--2---:R-:W-:-:S06]  /*0080*/  IMAD.WIDE R2, R7, 0x4, R2 ;  /* 0x0000000407027825 */ /* 0x004fcc00078e0202 */
[----:B-1----:R-:W2:Y:S01]  /*0090*/  LDG.E R2, desc[UR6][R2.64] ;  /* 0x0000000602027981 */ /* 0x002ea2000c1e1900 */
[----:B---3--:R-:W-:-:S06]  /*00a0*/  IMAD.WIDE R4, R7, 0x4, R4 ;  /* 0x0000000407047825 */ /* 0x008fcc00078e0204 */
[----:B------:R-:W2:Y:S01]  /*00b0*/  LDG.E R5, desc[UR6][R4.64] ;  /* 0x0000000604057981 */ /* 0x000ea2000c1e1900 */
[----:B------:R-:W0:Y:S01]  /*00c0*/  S2UR UR5, SR_CgaCtaId ;  /* 0x00000000000579c3 */ /* 0x000e220000008800 */
[----:B------:R-:W-:Y:S02]  /*00d0*/  UMOV UR4, 0x400 ;  /* 0x0000040000047882 */ /* 0x000fe40000000000 */
[----:B0-----:R-:W-:-:S06]  /*00e0*/  ULEA UR4, UR5, UR4, 0x18 ;  /* 0x0000000405047291 */ /* 0x001fcc000f8ec0ff */
[C---:B------:R-:W-:Y:S02]  /*00f0*/  LEA R7, R6.reuse, UR4, 0x2 ;  /* 0x0000000406077c11 */ /* 0x040fe4000f8e10ff */
[----:B------:R-:W-:Y:S01]  /*0100*/  ISETP.NE.AND P0, PT, R6, RZ, PT ;  /* 0x000000ff0600720c */ /* 0x000fe20003f05270 */
[----:B--2---:R-:W-:-:S05]  /*0110*/  IMAD R0, R2, R5, RZ ;  /* 0x0000000502007224 */ /* 0x004fca00078e02ff */
[----:B------:R0:W-:Y:S01]  /*0120*/  STS [R7], R0 ;  /* 0x0000000007007388 */ /* 0x0001e20000000800 */
[----:B------:R-:W-:Y:S06]  /*0130*/  BAR.SYNC.DEFER_BLOCKING 0x0 ;  /* 0x0000000000007b1d */ /* 0x000fec0000010000 */
[----:B------:R-:W-:Y:S05]  /*0140*/  @P0 EXIT ;  /* 0x000000000000094d */ /* 0x000fea0003800000 */
[----:B------:R-:W-:Y:S02]  /*0150*/  IMAD.MOV.U32 R16, RZ, RZ, RZ ;  /* 0x000000ffff107224 */ /* 0x000fe400078e00ff */
[----:B0-----:R-:W-:-:S07]  /*0160*/  IMAD.MOV.U32 R0, RZ, RZ, 0x40 ;  /* 0x00000040ff007424 */ /* 0x001fce00078e00ff */
.L_x_0:
[----:B------:R-:W0:Y:S04]  /*0170*/  LDS.128 R4, [R0+UR4+-0x40] ;  /* 0xffffc00400047984 */ /* 0x000e280008000c00 */
[----:B------:R-:W1:Y:S04]  /*0180*/  LDS.128 R8, [R0+UR4+-0x30] ;  /* 0xffffd00400087984 */ /* 0x000e680008000c00 */
[----:B------:R-:W2:Y:S04]  /*0190*/  LDS.128 R24, [R0+UR4+-0x20] ;  /* 0xffffe00400187984 */ /* 0x000ea80008000c00 */
[----:B------:R-:W3:Y:S04]  /*01a0*/  LDS.128 R12, [R0+UR4+-0x10] ;  /* 0xfffff004000c7984 */ /* 0x000ee80008000c00 */
[----:B------:R-:W4:Y:S01]  /*01b0*/  LDS.128 R20, [R0+UR4] ;  /* 0x0000000400147984 */ /* 0x000f220008000c00 */
[----:B0-----:R-:W-:-:S03]  /*01c0*/  IADD3 R4, PT, PT, R5, R4, R16 ;  /* 0x0000000405047210 */ /* 0x001fc60007ffe010 */
[----:B------:R-:W0:Y:S01]  /*01d0*/  LDS.128 R16, [R0+UR4+0x10] ;  /* 0x0000100400107984 */ /* 0x000e220008000c00 */
[----:B------:R-:W-:-:S04]  /*01e0*/  IADD3 R4, PT, PT, R7, R6, R4 ;  /* 0x0000000607047210 */ /* 0x000fc80007ffe004 */
[----:B-1----:R-:W-:Y:S02]  /*01f0*/  IADD3 R8, PT, PT, R9, R8, R4 ;  /* 0x0000000809087210 */ /* 0x002fe40007ffe004 */
[----:B------:R-:W1:Y:S02]  /*0200*/  LDS.128 R4, [R0+UR4+0x20] ;  /* 0x0000200400047984 */ /* 0x000e640008000c00 */
[----:B------:R-:W-:-:S04]  /*0210*/  IADD3 R8, PT, PT, R11, R10, R8 ;  /* 0x0000000a0b087210 */ /* 0x000fc80007ffe008 */
[----:B--2---:R-:W-:Y:S02]  /*0220*/  IADD3 R24, PT, PT, R25, R24, R8 ;  /* 0x0000001819187210 */ /* 0x004fe40007ffe008 */
[----:B------:R2:W5:Y:S02]  /*0230*/  LDS.128 R8, [R0+UR4+0x30] ;  /* 0x0000300400087984 */ /* 0x0005640008000c00 */
[----:B------:R-:W-:-:S04]  /*0240*/  IADD3 R24, PT, PT, R27, R26, R24 ;  /* 0x0000001a1b187210 */ /* 0x000fc80007ffe018 */
[----:B---3--:R-:W-:Y:S01]  /*0250*/  IADD3 R12, PT, PT, R13, R12, R24 ;  /* 0x0000000c0d0c7210 */ /* 0x008fe20007ffe018 */
[----:B--2---:R-:W-:-:S03]  /*0260*/  VIADD R0, R0, 0x80 ;  /* 0x0000008000007836 */ /* 0x004fc60000000000 */
[----:B------:R-:W-:Y:S02]  /*0270*/  IADD3 R12, PT, PT, R15, R14, R12 ;  /* 0x0000000e0f0c7210 */ /* 0x000fe40007ffe00c */
[----:B------:R-:W-:Y:S02]  /*0280*/  ISETP.NE.AND P0, PT, R0, 0x840, PT ;  /* 0x000008400000780c */ /* 0x000fe40003f05270 */
[----:B----4-:R-:W-:-:S04]  /*0290*/  IADD3 R12, PT, PT, R21, R20, R12 ;  /* 0x00000014150c7210 */ /* 0x010fc80007ffe00c */
[----:B------:R-:W-:-:S04]  /*02a0*/  IADD3 R12, PT, PT, R23, R22, R12 ;  /* 0x00000016170c7210 */ /* 0x000fc80007ffe00c */
[----:B0-----:R-:W-:-:S04]  /*02b0*/  IADD3 R12, PT, PT, R17, R16, R12 ;  /* 0x00000010110c7210 */ /* 0x001fc80007ffe00c */
[----:B------:R-:W-:-:S04]  /*02c0*/  IADD3 R12, PT, PT, R19, R18, R12 ;  /* 0x00000012130c7210 */ /* 0x000fc80007ffe00c */
[----:B-1----:R-:W-:-:S04]  /*02d0*/  IADD3 R4, PT, PT, R5, R4, R12 ;  /* 0x0000000405047210 */ /* 0x002fc80007ffe00c */
[----:B------:R-:W-:-:S04]  /*02e0*/  IADD3 R4, PT, PT, R7, R6, R4 ;  /* 0x0000000607047210 */ /* 0x000fc80007ffe004 */
[----:B-----5:R-:W-:-:S04]  /*02f0*/  IADD3 R4, PT, PT, R9, R8, R4 ;  /* 0x0000000809047210 */ /* 0x020fc80007ffe004 */
[----:B------:R-:W-:Y:S01]  /*0300*/  IADD3 R16, PT, PT, R11, R10, R4 ;  /* 0x0000000a0b107210 */ /* 0x000fe20007ffe004 */
[----:B------:R-:W-:Y:S06]  /*0310*/  @P0 BRA `(.L_x_0) ;  /* 0xfffffffc00940947 */ /* 0x000fec000383ffff */
[----:B------:R-:W0:Y:S02]  /*0320*/  LDC.64 R2, c[0x0][0x390] ;  /* 0x0000e400ff027b82 */ /* 0x000e240000000a00 */
[----:B0-----:R-:W2:Y:S02]  /*0330*/  LDG.E R5, desc[UR6][R2.64] ;  /* 0x0000000602057981 */ /* 0x001ea4000c1e1900 */
[----:B--2---:R-:W-:-:S05]  /*0340*/  IMAD.IADD R5, R16, 0x1, R5 ;  /* 0x0000000110057824 */ /* 0x004fca00078e0205 */
[----:B------:R-:W-:Y:S01]  /*0350*/  STG.E desc[UR6][R2.64], R5 ;  /* 0x0000000502007986 */ /* 0x000fe2000c101906 */
[----:B------:R-:W-:Y:S05]  /*0360*/  EXIT ;  /* 0x000000000000794d */ /* 0x000fea0003800000 */
.L_x_1:
[----:B------:R-:W-:-:S00]  /*0370*/  BRA `(.L_x_1) ;  /* 0xfffffffc00fc7947 */ /* 0x000fc0000383ffff */
[----:B------:R-:W-:-:S00]  /*0380*/  NOP ;  /* 0x0000000000007918 */ /* 0x000fc00000000000 */
[----:B------:R-:W-:-:S00]  /*0390*/  NOP ;  /* 0x0000000000007918 */ /* 0x000fc00000000000 */
[----:B------:R-:W-:-:S00]  /*03a0*/  NOP ;  /* 0x0000000000007918 */ /* 0x000fc00000000000 */
[----:B------:R-:W-:-:S00]  /*03b0*/  NOP ;  /* 0x0000000000007918 */ /* 0x000fc00000000000 */
[----:B------:R-:W-:-:S00]  /*03c0*/  NOP ;  /* 0x0000000000007918 */ /* 0x000fc00000000000 */
[----:B------:R-:W-:-:S00]  /*03d0*/  NOP ;  /* 0x0000000000007918 */ /* 0x000fc00000000000 */
[----:B------:R-:W-:-:S00]  /*03e0*/  NOP ;  /* 0x0000000000007918 */ /* 0x000fc00000000000 */
[----:B------:R-:W-:-:S00]  /*03f0*/  NOP ;  /* 0x0000000000007918 */ /* 0x000fc00000000000 */
.L_x_2:


//--------------------- .nv.shared._Z7dotVecsPiS_S_ --------------------------
	.section	.nv.shared._Z7dotVecsPiS_S_,"aw",@nobits
	.sectionflags	@""
	.align	4
.nv.shared._Z7dotVecsPiS_S_:
	.zero		3072


//--------------------- .nv.shared.reserved.0     --------------------------
	.section	.nv.shared.reserved.0,"aw",@nobits
	.weak		__nv_reservedSMEM_offset_0_alias
	.size		__nv_reservedSMEM_offset_0_alias, 0, 64
	.other		__nv_reservedSMEM_offset_0_alias,@"STO_CUDA_RESERVED_SHARED STV_DEFAULT"
__nv_reservedSMEM_offset_0_alias:
	.zero		0
	.zero		64


//--------------------- .nv.constant0._Z7dotVecsPiS_S_ --------------------------
	.section	.nv.constant0._Z7dotVecsPiS_S_,"a",@progbits
	.sectionflags	@""
	.align	4
.nv.constant0._Z7dotVecsPiS_S_:
	.zero		920


//--------------------- SYMBOLS --------------------------

	.type		.nv.reservedSmem.offset0,@object
	.size		.nv.reservedSmem.offset0,0x4
	.type		.nv.reservedSmem.cap,@object
	.size		.nv.reservedSmem.cap,0x4
